//
// Generated by NVIDIA NVVM Compiler
//
// Compiler Build ID: CL-36424714
// Cuda compilation tools, release 13.0, V13.0.88
// Based on NVVM 20.0.0
//

.version 9.0
.target sm_100
.address_size 64

	// .globl	_Z11vectors_addPfS_

.visible .entry _Z11vectors_addPfS_(
	.param .u64 .ptr .align 1 _Z11vectors_addPfS__param_0,
	.param .u64 .ptr .align 1 _Z11vectors_addPfS__param_1
)
{
	.reg .b32 	%r<5>;
	.reg .b32 	%f<4>;
	.reg .b64 	%rd<8>;

	ld.param.u64 	%rd1, [_Z11vectors_addPfS__param_0];
	ld.param.u64 	%rd2, [_Z11vectors_addPfS__param_1];
	cvta.to.global.u64 	%rd3, %rd1;
	cvta.to.global.u64 	%rd4, %rd2;
	mov.u32 	%r1, %tid.x;
	mov.u32 	%r2, %ntid.x;
	mov.u32 	%r3, %ctaid.x;
	mad.lo.s32 	%r4, %r2, %r3, %r1;
	mul.wide.u32 	%rd5, %r4, 4;
	add.s64 	%rd6, %rd4, %rd5;
	ld.global.f32 	%f1, [%rd6];
	add.s64 	%rd7, %rd3, %rd5;
	ld.global.f32 	%f2, [%rd7];
	add.f32 	%f3, %f1, %f2;
	st.global.f32 	[%rd7], %f3;
	ret;

}


// ===== COMPILED SASS (sm_100) =====

	.target	sm_100

	.elftype	@"ET_EXEC"


//--------------------- .note.nv.tkinfo           --------------------------
	.section	.note.nv.tkinfo,"",@"SHT_NOTE"
	.sectionflags	@"SHF_NOTE_NV_TKINFO"
	.tkinfo
        /*0018*/ 	.word	0x00000002
        /*0030*/ 	.string	""
        /*0030*/ 	.string	"ptxas"
        /*0030*/ 	.string	"Cuda compilation tools, release 13.0, V13.0.88"
        /*0030*/ 	.string	"Build cuda_13.0.r13.0/compiler.36424714_0"
        /*0030*/ 	.string	"-arch sm_100 -m 64 "



//--------------------- .note.nv.cuinfo           --------------------------
	.section	.note.nv.cuinfo,"",@"SHT_NOTE"
	.sectionflags	@"SHF_NOTE_NV_CUINFO"
        /*0018*/ 	.short	0x0002
        /*001a*/ 	.short	0x0064
        /*001c*/ 	.short	0x0082
	.zero		2


//--------------------- .nv.info                  --------------------------
	.section	.nv.info,"",@"SHT_CUDA_INFO"
	.align	4


	//----- nvinfo : EIATTR_REGCOUNT
	.align		4
        /*0000*/ 	.byte	0x04, 0x2f
        /*0002*/ 	.short	(.L_1 - .L_0)
	.align		4
.L_0:
        /*0004*/ 	.word	index@(_Z11vectors_addPfS_)
        /*0008*/ 	.word	0x0000000a


	//----- nvinfo : EIATTR_FRAME_SIZE
	.align		4
.L_1:
        /*000c*/ 	.byte	0x04, 0x11
        /*000e*/ 	.short	(.L_3 - .L_2)
	.align		4
.L_2:
        /*0010*/ 	.word	index@(_Z11vectors_addPfS_)
        /*0014*/ 	.word	0x00000000


	//----- nvinfo : EIATTR_MIN_STACK_SIZE
	.align		4
.L_3:
        /*0018*/ 	.byte	0x04, 0x12
        /*001a*/ 	.short	(.L_5 - .L_4)
	.align		4
.L_4:
        /*001c*/ 	.word	index@(_Z11vectors_addPfS_)
        /*0020*/ 	.word	0x00000000
.L_5:


//--------------------- .nv.compat                --------------------------
	.section	.nv.compat,"",@"SHT_CUDA_COMPAT_INFO"
	.align	4
        /*0000*/ 	.byte	0x02, 0x09, 0x00, 0x00, 0x02, 0x02, 0x01, 0x00, 0x02, 0x05, 0x05, 0x00, 0x03, 0x07, 0x01, 0x01
        /*0010*/ 	.byte	0x02, 0x03, 0x00, 0x00, 0x02, 0x06, 0x01, 0x00, 0x04, 0x0b, 0x08, 0x00, 0x09, 0x00, 0x00, 0x00
        /*0020*/ 	.byte	0x00, 0x00, 0x00, 0x00


//--------------------- .nv.info._Z11vectors_addPfS_ --------------------------
	.section	.nv.info._Z11vectors_addPfS_,"",@"SHT_CUDA_INFO"
	.sectionflags	@""
	.align	4


	//----- nvinfo : EIATTR_CUDA_API_VERSION
	.align		4
        /*0000*/ 	.byte	0x04, 0x37
        /*0002*/ 	.short	(.L_7 - .L_6)
.L_6:
        /*0004*/ 	.word	0x00000082


	//----- nvinfo : EIATTR_KPARAM_INFO
	.align		4
.L_7:
        /*0008*/ 	.byte	0x04, 0x17
        /*000a*/ 	.short	(.L_9 - .L_8)
.L_8:
        /*000c*/ 	.word	0x00000000
        /*0010*/ 	.short	0x0001
        /*0012*/ 	.short	0x0008
        /*0014*/ 	.byte	0x00, 0xf5, 0x21, 0x00


	//----- nvinfo : EIATTR_KPARAM_INFO
	.align		4
.L_9:
        /*0018*/ 	.byte	0x04, 0x17
        /*001a*/ 	.short	(.L_11 - .L_10)
.L_10:
        /*001c*/ 	.word	0x00000000
        /*0020*/ 	.short	0x0000
        /*0022*/ 	.short	0x0000
        /*0024*/ 	.byte	0x00, 0xf5, 0x21, 0x00


	//----- nvinfo : EIATTR_SPARSE_MMA_MASK
	.align		4
.L_11:
        /*0028*/ 	.byte	0x03, 0x50
        /*002a*/ 	.short	0x0000


	//----- nvinfo : EIATTR_MAXREG_COUNT
	.align		4
        /*002c*/ 	.byte	0x03, 0x1b
        /*002e*/ 	.short	0x00ff


	//----- nvinfo : EIATTR_MERCURY_ISA_VERSION
	.align		4
        /*0030*/ 	.byte	0x03, 0x5f
        /*0032*/ 	.short	0x0101


	//----- nvinfo : EIATTR_VRC_CTA_INIT_COUNT
	.align		4
        /*0034*/ 	.byte	0x02, 0x4a
	.zero		1
	.zero		1


	//----- nvinfo : EIATTR_EXIT_INSTR_OFFSETS
	.align		4
        /*0038*/ 	.byte	0x04, 0x1c
        /*003a*/ 	.short	(.L_13 - .L_12)


	//   ....[0]....
.L_12:
        /*003c*/ 	.word	0x000000e0


	//----- nvinfo : EIATTR_CBANK_PARAM_SIZE
	.align		4
.L_13:
        /*0040*/ 	.byte	0x03, 0x19
        /*0042*/ 	.short	0x0010


	//----- nvinfo : EIATTR_PARAM_CBANK
	.align		4
        /*0044*/ 	.byte	0x04, 0x0a
        /*0046*/ 	.short	(.L_15 - .L_14)
	.align		4
.L_14:
        /*0048*/ 	.word	index@(.nv.constant0._Z11vectors_addPfS_)
        /*004c*/ 	.short	0x0380
        /*004e*/ 	.short	0x0010


	//----- nvinfo : EIATTR_SW_WAR
	.align		4
.L_15:
        /*0050*/ 	.byte	0x04, 0x36
        /*0052*/ 	.short	(.L_17 - .L_16)
.L_16:
        /*0054*/ 	.word	0x00000008
.L_17:


//--------------------- .nv.callgraph             --------------------------
	.section	.nv.callgraph,"",@"SHT_CUDA_CALLGRAPH"
	.align	4
	.sectionentsize	8
	.align		4
        /*0000*/ 	.word	0x00000000
	.align		4
        /*0004*/ 	.word	0xffffffff
	.align		4
        /*0008*/ 	.word	0x00000000
	.align		4
        /*000c*/ 	.word	0xfffffffe
	.align		4
        /*0010*/ 	.word	0x00000000
	.align		4
        /*0014*/ 	.word	0xfffffffd
	.align		4
        /*0018*/ 	.word	0x00000000
	.align		4
        /*001c*/ 	.word	0xfffffffc


//--------------------- .text._Z11vectors_addPfS_ --------------------------
	.section	.text._Z11vectors_addPfS_,"ax",@progbits
	.align	128
        .global         _Z11vectors_addPfS_
        .type           _Z11vectors_addPfS_,@function
        .size           _Z11vectors_addPfS_,(.L_x_1 - _Z11vectors_addPfS_)
        .other          _Z11vectors_addPfS_,@"STO_CUDA_ENTRY STV_DEFAULT"
_Z11vectors_addPfS_:
.text._Z11vectors_addPfS_:
[----:B------:R-:W-:Y:S01]  /*0000*/  LDC R1, c[0x0][0x37c] ;  /* 0x0000df00ff017b82 */ /* 0x000fe20000000800 */
[----:B------:R-:W0:Y:S07]  /*0010*/  S2R R7, SR_TID.X ;  /* 0x0000000000077919 */ /* 0x000e2e0000002100 */
[----:B------:R-:W1:Y:S01]  /*0020*/  LDC.64 R2, c[0x0][0x388] ;  /* 0x0000e200ff027b82 */ /* 0x000e620000000a00 */
[----:B------:R-:W0:Y:S01]  /*0030*/  LDCU UR6, c[0x0][0x360] ;  /* 0x00006c00ff0677ac */ /* 0x000e220008000800 */
[----:B------:R-:W0:Y:S01]  /*0040*/  S2R R0, SR_CTAID.X ;  /* 0x0000000000007919 */ /* 0x000e220000002500 */
[----:B------:R-:W2:Y:S05]  /*0050*/  LDCU.64 UR4, c[0x0][0x358] ;  /* 0x00006b00ff0477ac */ /* 0x000eaa0008000a00 */
[----:B------:R-:W3:Y:S01]  /*0060*/  LDC.64 R4, c[0x0][0x380] ;  /* 0x0000e000ff047b82 */ /* 0x000ee20000000a00 */
[----:B0-----:R-:W-:-:S04]  /*0070*/  IMAD R7, R0, UR6, R7 ;  /* 0x0000000600077c24 */ /* 0x001fc8000f8e0207 */
[----:B-1----:R-:W-:-:S04]  /*0080*/  IMAD.WIDE.U32 R2, R7, 0x4, R2 ;  /* 0x0000000407027825 */ /* 0x002fc800078e0002 */
[----:B---3--:R-:W-:Y:S02]  /*0090*/  IMAD.WIDE.U32 R4, R7, 0x4, R4 ;  /* 0x0000000407047825 */ /* 0x008fe400078e0004 */
[----:B--2---:R-:W2:Y:S04]  /*00a0*/  LDG.E R2, desc[UR4][R2.64] ;  /* 0x0000000402027981 */ /* 0x004ea8000c1e1900 */
[----:B------:R-:W2:Y:S02]  /*00b0*/  LDG.E R7, desc[UR4][R4.64] ;  /* 0x0000000404077981 */ /* 0x000ea4000c1e1900 */
[----:B--2---:R-:W-:-:S05]  /*00c0*/  FADD R7, R2, R7 ;  /* 0x0000000702077221 */ /* 0x004fca0000000000 */
[----:B------:R-:W-:Y:S01]  /*00d0*/  STG.E desc[UR4][R4.64], R7 ;  /* 0x0000000704007986 */ /* 0x000fe2000c101904 */
[----:B------:R-:W-:Y:S05]  /*00e0*/  EXIT ;  /* 0x000000000000794d */ /* 0x000fea0003800000 */
.L_x_0:
[----:B------:R-:W-:-:S00]  /*00f0*/  BRA `(.L_x_0) ;  /* 0xfffffffc00fc7947 */ /* 0x000fc0000383ffff */
[----:B------:R-:W-:-:S00]  /*0100*/  NOP ;  /* 0x0000000000007918 */ /* 0x000fc00000000000 */
[----:B------:R-:W-:-:S00]  /*0110*/  NOP ;  /* 0x0000000000007918 */ /* 0x000fc00000000000 */
[----:B------:R-:W-:-:S00]  /*0120*/  NOP ;  /* 0x0000000000007918 */ /* 0x000fc00000000000 */
[----:B------:R-:W-:-:S00]  /*0130*/  NOP ;  /* 0x0000000000007918 */ /* 0x000fc00000000000 */
[----:B------:R-:W-:-:S00]  /*0140*/  NOP ;  /* 0x0000000000007918 */ /* 0x000fc00000000000 */
[----:B------:R-:W-:-:S00]  /*0150*/  NOP ;  /* 0x0000000000007918 */ /* 0x000fc00000000000 */
[----:B------:R-:W-:-:S00]  /*0160*/  NOP ;  /* 0x0000000000007918 */ /* 0x000fc00000000000 */
[----:B------:R-:W-:-:S00]  /*0170*/  NOP ;  /* 0x0000000000007918 */ /* 0x000fc00000000000 */
.L_x_1:


//--------------------- .nv.shared.reserved.0     --------------------------
	.section	.nv.shared.reserved.0,"aw",@nobits
	.weak		__nv_reservedSMEM_offset_0_alias
	.size		__nv_reservedSMEM_offset_0_alias, 0, 64
	.other		__nv_reservedSMEM_offset_0_alias,@"STO_CUDA_RESERVED_SHARED STV_DEFAULT"
__nv_reservedSMEM_offset_0_alias:
	.zero		0
	.zero		64


//--------------------- .nv.constant0._Z11vectors_addPfS_ --------------------------
	.section	.nv.constant0._Z11vectors_addPfS_,"a",@progbits
	.sectionflags	@""
	.align	4
.nv.constant0._Z11vectors_addPfS_:
	.zero		912


//--------------------- SYMBOLS --------------------------

	.type		.nv.reservedSmem.offset0,@object
	.size		.nv.reservedSmem.offset0,0x4
